//
// Generated by NVIDIA NVVM Compiler
//
// Compiler Build ID: CL-36424714
// Cuda compilation tools, release 13.0, V13.0.88
// Based on NVVM 20.0.0
//

.version 9.0
.target sm_100
.address_size 64

	// .globl	_Z8reduce_0PfS_
// _ZZ8reduce_0PfS_E4data has been demoted

.visible .entry _Z8reduce_0PfS_(
	.param .u64 .ptr .align 1 _Z8reduce_0PfS__param_0,
	.param .u64 .ptr .align 1 _Z8reduce_0PfS__param_1
)
{
	.reg .pred 	%p<5>;
	.reg .b32 	%r<14>;
	.reg .b32 	%f<8>;
	.reg .b64 	%rd<13>;
	// demoted variable
	.shared .align 4 .b8 _ZZ8reduce_0PfS_E4data[512];
	ld.param.u64 	%rd2, [_Z8reduce_0PfS__param_0];
	ld.param.u64 	%rd1, [_Z8reduce_0PfS__param_1];
	cvta.to.global.u64 	%rd3, %rd2;
	mov.u32 	%r1, %ctaid.x;
	mov.u32 	%r13, %ntid.x;
	mul.lo.s32 	%r7, %r1, %r13;
	shl.b32 	%r8, %r7, 1;
	mul.wide.u32 	%rd4, %r8, 4;
	add.s64 	%rd5, %rd3, %rd4;
	mov.u32 	%r3, %tid.x;
	mul.wide.u32 	%rd6, %r3, 4;
	add.s64 	%rd7, %rd5, %rd6;
	ld.global.f32 	%f1, [%rd7];
	mul.wide.s32 	%rd8, %r13, 4;
	add.s64 	%rd9, %rd7, %rd8;
	ld.global.f32 	%f2, [%rd9];
	add.f32 	%f3, %f1, %f2;
	shl.b32 	%r9, %r3, 2;
	mov.u32 	%r10, _ZZ8reduce_0PfS_E4data;
	add.s32 	%r4, %r10, %r9;
	st.shared.f32 	[%r4], %f3;
	bar.sync 	0;
	setp.lt.u32 	%p1, %r13, 2;
	@%p1 bra 	$L__BB0_4;
$L__BB0_1:
	shr.u32 	%r6, %r13, 1;
	setp.ge.u32 	%p2, %r3, %r6;
	@%p2 bra 	$L__BB0_3;
	shl.b32 	%r11, %r6, 2;
	add.s32 	%r12, %r4, %r11;
	ld.shared.f32 	%f4, [%r12];
	ld.shared.f32 	%f5, [%r4];
	add.f32 	%f6, %f4, %f5;
	st.shared.f32 	[%r4], %f6;
$L__BB0_3:
	bar.sync 	0;
	setp.gt.u32 	%p3, %r13, 3;
	mov.u32 	%r13, %r6;
	@%p3 bra 	$L__BB0_1;
$L__BB0_4:
	setp.ne.s32 	%p4, %r3, 0;
	@%p4 bra 	$L__BB0_6;
	ld.shared.f32 	%f7, [_ZZ8reduce_0PfS_E4data];
	cvta.to.global.u64 	%rd10, %rd1;
	mul.wide.u32 	%rd11, %r1, 4;
	add.s64 	%rd12, %rd10, %rd11;
	st.global.f32 	[%rd12], %f7;
$L__BB0_6:
	ret;

}


// ===== COMPILED SASS (sm_100) =====

	.target	sm_100

	.elftype	@"ET_EXEC"


//--------------------- .note.nv.tkinfo           --------------------------
	.section	.note.nv.tkinfo,"",@"SHT_NOTE"
	.sectionflags	@"SHF_NOTE_NV_TKINFO"
	.tkinfo
        /*0018*/ 	.word	0x00000002
        /*0030*/ 	.string	""
        /*0030*/ 	.string	"ptxas"
        /*0030*/ 	.string	"Cuda compilation tools, release 13.0, V13.0.88"
        /*0030*/ 	.string	"Build cuda_13.0.r13.0/compiler.36424714_0"
        /*0030*/ 	.string	"-arch sm_100 -m 64 "



//--------------------- .note.nv.cuinfo           --------------------------
	.section	.note.nv.cuinfo,"",@"SHT_NOTE"
	.sectionflags	@"SHF_NOTE_NV_CUINFO"
        /*0018*/ 	.short	0x0002
        /*001a*/ 	.short	0x0064
        /*001c*/ 	.short	0x0082
	.zero		2


//--------------------- .nv.info                  --------------------------
	.section	.nv.info,"",@"SHT_CUDA_INFO"
	.align	4


	//----- nvinfo : EIATTR_REGCOUNT
	.align		4
        /*0000*/ 	.byte	0x04, 0x2f
        /*0002*/ 	.short	(.L_1 - .L_0)
	.align		4
.L_0:
        /*0004*/ 	.word	index@(_Z8reduce_0PfS_)
        /*0008*/ 	.word	0x0000000e


	//----- nvinfo : EIATTR_FRAME_SIZE
	.align		4
.L_1:
        /*000c*/ 	.byte	0x04, 0x11
        /*000e*/ 	.short	(.L_3 - .L_2)
	.align		4
.L_2:
        /*0010*/ 	.word	index@(_Z8reduce_0PfS_)
        /*0014*/ 	.word	0x00000000


	//----- nvinfo : EIATTR_MIN_STACK_SIZE
	.align		4
.L_3:
        /*0018*/ 	.byte	0x04, 0x12
        /*001a*/ 	.short	(.L_5 - .L_4)
	.align		4
.L_4:
        /*001c*/ 	.word	index@(_Z8reduce_0PfS_)
        /*0020*/ 	.word	0x00000000
.L_5:


//--------------------- .nv.compat                --------------------------
	.section	.nv.compat,"",@"SHT_CUDA_COMPAT_INFO"
	.align	4
        /*0000*/ 	.byte	0x02, 0x09, 0x00, 0x00, 0x02, 0x02, 0x01, 0x00, 0x02, 0x05, 0x05, 0x00, 0x03, 0x07, 0x01, 0x01
        /*0010*/ 	.byte	0x02, 0x03, 0x00, 0x00, 0x02, 0x06, 0x01, 0x00, 0x04, 0x0b, 0x08, 0x00, 0x09, 0x00, 0x00, 0x00
        /*0020*/ 	.byte	0x00, 0x00, 0x00, 0x00


//--------------------- .nv.info._Z8reduce_0PfS_  --------------------------
	.section	.nv.info._Z8reduce_0PfS_,"",@"SHT_CUDA_INFO"
	.sectionflags	@""
	.align	4


	//----- nvinfo : EIATTR_CUDA_API_VERSION
	.align		4
        /*0000*/ 	.byte	0x04, 0x37
        /*0002*/ 	.short	(.L_7 - .L_6)
.L_6:
        /*0004*/ 	.word	0x00000082


	//----- nvinfo : EIATTR_KPARAM_INFO
	.align		4
.L_7:
        /*0008*/ 	.byte	0x04, 0x17
        /*000a*/ 	.short	(.L_9 - .L_8)
.L_8:
        /*000c*/ 	.word	0x00000000
        /*0010*/ 	.short	0x0001
        /*0012*/ 	.short	0x0008
        /*0014*/ 	.byte	0x00, 0xf5, 0x21, 0x00


	//----- nvinfo : EIATTR_KPARAM_INFO
	.align		4
.L_9:
        /*0018*/ 	.byte	0x04, 0x17
        /*001a*/ 	.short	(.L_11 - .L_10)
.L_10:
        /*001c*/ 	.word	0x00000000
        /*0020*/ 	.short	0x0000
        /*0022*/ 	.short	0x0000
        /*0024*/ 	.byte	0x00, 0xf5, 0x21, 0x00


	//----- nvinfo : EIATTR_SPARSE_MMA_MASK
	.align		4
.L_11:
        /*0028*/ 	.byte	0x03, 0x50
        /*002a*/ 	.short	0x0000


	//----- nvinfo : EIATTR_MAXREG_COUNT
	.align		4
        /*002c*/ 	.byte	0x03, 0x1b
        /*002e*/ 	.short	0x00ff


	//----- nvinfo : EIATTR_NUM_BARRIERS
	.align		4
        /*0030*/ 	.byte	0x02, 0x4c
        /*0032*/ 	.byte	0x01
	.zero		1


	//----- nvinfo : EIATTR_MERCURY_ISA_VERSION
	.align		4
        /*0034*/ 	.byte	0x03, 0x5f
        /*0036*/ 	.short	0x0101


	//----- nvinfo : EIATTR_VRC_CTA_INIT_COUNT
	.align		4
        /*0038*/ 	.byte	0x02, 0x4a
	.zero		1
	.zero		1


	//----- nvinfo : EIATTR_EXIT_INSTR_OFFSETS
	.align		4
        /*003c*/ 	.byte	0x04, 0x1c
        /*003e*/ 	.short	(.L_13 - .L_12)


	//   ....[0]....
.L_12:
        /*0040*/ 	.word	0x00000230


	//   ....[1]....
        /*0044*/ 	.word	0x000002b0


	//----- nvinfo : EIATTR_CBANK_PARAM_SIZE
	.align		4
.L_13:
        /*0048*/ 	.byte	0x03, 0x19
        /*004a*/ 	.short	0x0010


	//----- nvinfo : EIATTR_PARAM_CBANK
	.align		4
        /*004c*/ 	.byte	0x04, 0x0a
        /*004e*/ 	.short	(.L_15 - .L_14)
	.align		4
.L_14:
        /*0050*/ 	.word	index@(.nv.constant0._Z8reduce_0PfS_)
        /*0054*/ 	.short	0x0380
        /*0056*/ 	.short	0x0010


	//----- nvinfo : EIATTR_SW_WAR
	.align		4
.L_15:
        /*0058*/ 	.byte	0x04, 0x36
        /*005a*/ 	.short	(.L_17 - .L_16)
.L_16:
        /*005c*/ 	.word	0x00000008
.L_17:


//--------------------- .nv.callgraph             --------------------------
	.section	.nv.callgraph,"",@"SHT_CUDA_CALLGRAPH"
	.align	4
	.sectionentsize	8
	.align		4
        /*0000*/ 	.word	0x00000000
	.align		4
        /*0004*/ 	.word	0xffffffff
	.align		4
        /*0008*/ 	.word	0x00000000
	.align		4
        /*000c*/ 	.word	0xfffffffe
	.align		4
        /*0010*/ 	.word	0x00000000
	.align		4
        /*0014*/ 	.word	0xfffffffd
	.align		4
        /*0018*/ 	.word	0x00000000
	.align		4
        /*001c*/ 	.word	0xfffffffc


//--------------------- .text._Z8reduce_0PfS_     --------------------------
	.section	.text._Z8reduce_0PfS_,"ax",@progbits
	.align	128
        .global         _Z8reduce_0PfS_
        .type           _Z8reduce_0PfS_,@function
        .size           _Z8reduce_0PfS_,(.L_x_3 - _Z8reduce_0PfS_)
        .other          _Z8reduce_0PfS_,@"STO_CUDA_ENTRY STV_DEFAULT"
_Z8reduce_0PfS_:
.text._Z8reduce_0PfS_:
[----:B------:R-:W-:Y:S01]  /*0000*/  LDC R1, c[0x0][0x37c] ;  /* 0x0000df00ff017b82 */ /* 0x000fe20000000800 */
[----:B------:R-:W0:Y:S07]  /*0010*/  S2R R9, SR_CTAID.X ;  /* 0x0000000000097919 */ /* 0x000e2e0000002500 */
[----:B------:R-:W0:Y:S01]  /*0020*/  LDC R6, c[0x0][0x360] ;  /* 0x0000d800ff067b82 */ /* 0x000e220000000800 */
[----:B------:R-:W1:Y:S01]  /*0030*/  LDCU.64 UR6, c[0x0][0x358] ;  /* 0x00006b00ff0677ac */ /* 0x000e620008000a00 */
[----:B------:R-:W2:Y:S06]  /*0040*/  S2R R11, SR_TID.X ;  /* 0x00000000000b7919 */ /* 0x000eac0000002100 */
[----:B------:R-:W3:Y:S01]  /*0050*/  LDC.64 R2, c[0x0][0x380] ;  /* 0x0000e000ff027b82 */ /* 0x000ee20000000a00 */
[----:B0-----:R-:W-:-:S05]  /*0060*/  IMAD R0, R9, R6, RZ ;  /* 0x0000000609007224 */ /* 0x001fca00078e02ff */
[----:B------:R-:W-:-:S05]  /*0070*/  SHF.L.U32 R5, R0, 0x1, RZ ;  /* 0x0000000100057819 */ /* 0x000fca00000006ff */
[----:B---3--:R-:W-:-:S04]  /*0080*/  IMAD.WIDE.U32 R2, R5, 0x4, R2 ;  /* 0x0000000405027825 */ /* 0x008fc800078e0002 */
[----:B--2---:R-:W-:-:S04]  /*0090*/  IMAD.WIDE.U32 R2, R11, 0x4, R2 ;  /* 0x000000040b027825 */ /* 0x004fc800078e0002 */
[C---:B------:R-:W-:Y:S02]  /*00a0*/  IMAD.WIDE R4, R6.reuse, 0x4, R2 ;  /* 0x0000000406047825 */ /* 0x040fe400078e0202 */
[----:B-1----:R-:W2:Y:S04]  /*00b0*/  LDG.E R2, desc[UR6][R2.64] ;  /* 0x0000000602027981 */ /* 0x002ea8000c1e1900 */
[----:B------:R-:W2:Y:S01]  /*00c0*/  LDG.E R5, desc[UR6][R4.64] ;  /* 0x0000000604057981 */ /* 0x000ea2000c1e1900 */
[----:B------:R-:W0:Y:S01]  /*00d0*/  S2UR UR5, SR_CgaCtaId ;  /* 0x00000000000579c3 */ /* 0x000e220000008800 */
[----:B------:R-:W-:Y:S01]  /*00e0*/  UMOV UR4, 0x400 ;  /* 0x0000040000047882 */ /* 0x000fe20000000000 */
[----:B------:R-:W-:Y:S02]  /*00f0*/  ISETP.GE.U32.AND P1, PT, R6, 0x2, PT ;  /* 0x000000020600780c */ /* 0x000fe40003f26070 */
[----:B------:R-:W-:Y:S01]  /*0100*/  ISETP.NE.AND P0, PT, R11, RZ, PT ;  /* 0x000000ff0b00720c */ /* 0x000fe20003f05270 */
[----:B0-----:R-:W-:-:S06]  /*0110*/  ULEA UR4, UR5, UR4, 0x18 ;  /* 0x0000000405047291 */ /* 0x001fcc000f8ec0ff */
[----:B------:R-:W-:Y:S01]  /*0120*/  LEA R7, R11, UR4, 0x2 ;  /* 0x000000040b077c11 */ /* 0x000fe2000f8e10ff */
[----:B--2---:R-:W-:-:S05]  /*0130*/  FADD R0, R2, R5 ;  /* 0x0000000502007221 */ /* 0x004fca0000000000 */
[----:B------:R0:W-:Y:S01]  /*0140*/  STS [R7], R0 ;  /* 0x0000000007007388 */ /* 0x0001e20000000800 */
[----:B------:R-:W-:Y:S06]  /*0150*/  BAR.SYNC.DEFER_BLOCKING 0x0 ;  /* 0x0000000000007b1d */ /* 0x000fec0000010000 */
[----:B------:R-:W-:Y:S05]  /*0160*/  @!P1 BRA `(.L_x_0) ;  /* 0x0000000000309947 */ /* 0x000fea0003800000 */
[----:B0-----:R-:W-:-:S07]  /*0170*/  MOV R0, R6 ;  /* 0x0000000600007202 */ /* 0x001fce0000000f00 */
.L_x_1:
[----:B------:R-:W-:-:S04]  /*0180*/  SHF.R.U32.HI R6, RZ, 0x1, R0 ;  /* 0x00000001ff067819 */ /* 0x000fc80000011600 */
[----:B------:R-:W-:-:S13]  /*0190*/  ISETP.GE.U32.AND P1, PT, R11, R6, PT ;  /* 0x000000060b00720c */ /* 0x000fda0003f26070 */
[----:B------:R-:W-:Y:S01]  /*01a0*/  @!P1 LEA R2, R6, R7, 0x2 ;  /* 0x0000000706029211 */ /* 0x000fe200078e10ff */
[----:B------:R-:W-:Y:S05]  /*01b0*/  @!P1 LDS R3, [R7] ;  /* 0x0000000007039984 */ /* 0x000fea0000000800 */
[----:B------:R-:W0:Y:S02]  /*01c0*/  @!P1 LDS R2, [R2] ;  /* 0x0000000002029984 */ /* 0x000e240000000800 */
[----:B0-----:R-:W-:-:S05]  /*01d0*/  @!P1 FADD R4, R2, R3 ;  /* 0x0000000302049221 */ /* 0x001fca0000000000 */
[----:B------:R1:W-:Y:S01]  /*01e0*/  @!P1 STS [R7], R4 ;  /* 0x0000000407009388 */ /* 0x0003e20000000800 */
[----:B------:R-:W-:Y:S01]  /*01f0*/  BAR.SYNC.DEFER_BLOCKING 0x0 ;  /* 0x0000000000007b1d */ /* 0x000fe20000010000 */
[----:B------:R-:W-:Y:S02]  /*0200*/  ISETP.GT.U32.AND P1, PT, R0, 0x3, PT ;  /* 0x000000030000780c */ /* 0x000fe40003f24070 */
[----:B------:R-:W-:-:S11]  /*0210*/  MOV R0, R6 ;  /* 0x0000000600007202 */ /* 0x000fd60000000f00 */
[----:B-1----:R-:W-:Y:S05]  /*0220*/  @P1 BRA `(.L_x_1) ;  /* 0xfffffffc00d41947 */ /* 0x002fea000383ffff */
.L_x_0:
[----:B------:R-:W-:Y:S05]  /*0230*/  @P0 EXIT ;  /* 0x000000000000094d */ /* 0x000fea0003800000 */
[----:B------:R-:W1:Y:S01]  /*0240*/  S2UR UR5, SR_CgaCtaId ;  /* 0x00000000000579c3 */ /* 0x000e620000008800 */
[----:B------:R-:W-:-:S07]  /*0250*/  UMOV UR4, 0x400 ;  /* 0x0000040000047882 */ /* 0x000fce0000000000 */
[----:B------:R-:W2:Y:S01]  /*0260*/  LDC.64 R2, c[0x0][0x388] ;  /* 0x0000e200ff027b82 */ /* 0x000ea20000000a00 */
[----:B-1----:R-:W-:Y:S01]  /*0270*/  ULEA UR4, UR5, UR4, 0x18 ;  /* 0x0000000405047291 */ /* 0x002fe2000f8ec0ff */
[----:B--2---:R-:W-:-:S08]  /*0280*/  IMAD.WIDE.U32 R2, R9, 0x4, R2 ;  /* 0x0000000409027825 */ /* 0x004fd000078e0002 */
[----:B------:R-:W1:Y:S04]  /*0290*/  LDS R5, [UR4] ;  /* 0x00000004ff057984 */ /* 0x000e680008000800 */
[----:B-1----:R-:W-:Y:S01]  /*02a0*/  STG.E desc[UR6][R2.64], R5 ;  /* 0x0000000502007986 */ /* 0x002fe2000c101906 */
[----:B------:R-:W-:Y:S05]  /*02b0*/  EXIT ;  /* 0x000000000000794d */ /* 0x000fea0003800000 */
.L_x_2:
[----:B------:R-:W-:-:S00]  /*02c0*/  BRA `(.L_x_2) ;  /* 0xfffffffc00fc7947 */ /* 0x000fc0000383ffff */
[----:B------:R-:W-:-:S00]  /*02d0*/  NOP ;  /* 0x0000000000007918 */ /* 0x000fc00000000000 */
        /* <DEDUP_REMOVED lines=10> */
.L_x_3:


//--------------------- .nv.shared._Z8reduce_0PfS_ --------------------------
	.section	.nv.shared._Z8reduce_0PfS_,"aw",@nobits
	.sectionflags	@""
	.align	4
.nv.shared._Z8reduce_0PfS_:
	.zero		1536


//--------------------- .nv.shared.reserved.0     --------------------------
	.section	.nv.shared.reserved.0,"aw",@nobits
	.weak		__nv_reservedSMEM_offset_0_alias
	.size		__nv_reservedSMEM_offset_0_alias, 0, 64
	.other		__nv_reservedSMEM_offset_0_alias,@"STO_CUDA_RESERVED_SHARED STV_DEFAULT"
__nv_reservedSMEM_offset_0_alias:
	.zero		0
	.zero		64


//--------------------- .nv.constant0._Z8reduce_0PfS_ --------------------------
	.section	.nv.constant0._Z8reduce_0PfS_,"a",@progbits
	.sectionflags	@""
	.align	4
.nv.constant0._Z8reduce_0PfS_:
	.zero		912


//--------------------- SYMBOLS --------------------------

	.type		.nv.reservedSmem.offset0,@object
	.size		.nv.reservedSmem.offset0,0x4
	.type		.nv.reservedSmem.cap,@object
	.size		.nv.reservedSmem.cap,0x4
